//
// Generated by NVIDIA NVVM Compiler
//
// Compiler Build ID: CL-36424714
// Cuda compilation tools, release 13.0, V13.0.88
// Based on NVVM 20.0.0
//

.version 9.0
.target sm_100
.address_size 64

	// .globl	_Z7reduce0PiS_
.extern .shared .align 16 .b8 sdata[];

.visible .entry _Z7reduce0PiS_(
	.param .u64 .ptr .align 1 _Z7reduce0PiS__param_0,
	.param .u64 .ptr .align 1 _Z7reduce0PiS__param_1
)
{
	.reg .pred 	%p<5>;
	.reg .b32 	%r<39>;
	.reg .b64 	%rd<11>;

	ld.param.u64 	%rd2, [_Z7reduce0PiS__param_0];
	ld.param.u64 	%rd1, [_Z7reduce0PiS__param_1];
	cvta.to.global.u64 	%rd3, %rd2;
	mov.u32 	%r1, %tid.x;
	mov.u32 	%r2, %ctaid.x;
	mov.u32 	%r3, %ntid.x;
	mul.lo.s32 	%r7, %r3, %r2;
	shl.b32 	%r8, %r7, 1;
	add.s32 	%r9, %r8, %r1;
	mul.wide.u32 	%rd4, %r9, 4;
	add.s64 	%rd5, %rd3, %rd4;
	ld.global.u32 	%r10, [%rd5];
	add.s32 	%r11, %r9, %r3;
	mul.wide.u32 	%rd6, %r11, 4;
	add.s64 	%rd7, %rd3, %rd6;
	ld.global.u32 	%r12, [%rd7];
	add.s32 	%r13, %r12, %r10;
	shl.b32 	%r14, %r1, 2;
	mov.u32 	%r15, sdata;
	add.s32 	%r4, %r15, %r14;
	st.shared.u32 	[%r4], %r13;
	bar.sync 	0;
	setp.lt.u32 	%p1, %r3, 66;
	@%p1 bra 	$L__BB0_5;
	shr.u32 	%r5, %r3, 1;
	shl.b32 	%r35, %r5, 2;
	add.s32 	%r6, %r4, %r35;
$L__BB0_2:
	setp.ge.u32 	%p4, %r1, %r5;
	@%p4 bra 	$L__BB0_4;
	ld.shared.u32 	%r36, [%r6];
	ld.shared.u32 	%r37, [%r4];
	add.s32 	%r38, %r37, %r36;
	st.shared.u32 	[%r4], %r38;
$L__BB0_4:
	bar.sync 	0;
	bra.uni 	$L__BB0_2;
$L__BB0_5:
	setp.gt.u32 	%p2, %r1, 31;
	@%p2 bra 	$L__BB0_8;
	ld.volatile.shared.u32 	%r16, [%r4+128];
	ld.volatile.shared.u32 	%r17, [%r4];
	add.s32 	%r18, %r17, %r16;
	st.volatile.shared.u32 	[%r4], %r18;
	ld.volatile.shared.u32 	%r19, [%r4+64];
	ld.volatile.shared.u32 	%r20, [%r4];
	add.s32 	%r21, %r20, %r19;
	st.volatile.shared.u32 	[%r4], %r21;
	ld.volatile.shared.u32 	%r22, [%r4+32];
	ld.volatile.shared.u32 	%r23, [%r4];
	add.s32 	%r24, %r23, %r22;
	st.volatile.shared.u32 	[%r4], %r24;
	ld.volatile.shared.u32 	%r25, [%r4+16];
	ld.volatile.shared.u32 	%r26, [%r4];
	add.s32 	%r27, %r26, %r25;
	st.volatile.shared.u32 	[%r4], %r27;
	ld.volatile.shared.u32 	%r28, [%r4+8];
	ld.volatile.shared.u32 	%r29, [%r4];
	add.s32 	%r30, %r29, %r28;
	st.volatile.shared.u32 	[%r4], %r30;
	ld.volatile.shared.u32 	%r31, [%r4+4];
	ld.volatile.shared.u32 	%r32, [%r4];
	add.s32 	%r33, %r32, %r31;
	st.volatile.shared.u32 	[%r4], %r33;
	setp.ne.s32 	%p3, %r1, 0;
	@%p3 bra 	$L__BB0_8;
	ld.shared.u32 	%r34, [sdata];
	cvta.to.global.u64 	%rd8, %rd1;
	mul.wide.u32 	%rd9, %r2, 4;
	add.s64 	%rd10, %rd8, %rd9;
	st.global.u32 	[%rd10], %r34;
$L__BB0_8:
	ret;

}


// ===== COMPILED SASS (sm_100) =====

	.target	sm_100

	.elftype	@"ET_EXEC"


//--------------------- .note.nv.tkinfo           --------------------------
	.section	.note.nv.tkinfo,"",@"SHT_NOTE"
	.sectionflags	@"SHF_NOTE_NV_TKINFO"
	.tkinfo
        /*0018*/ 	.word	0x00000002
        /*0030*/ 	.string	""
        /*0030*/ 	.string	"ptxas"
        /*0030*/ 	.string	"Cuda compilation tools, release 13.0, V13.0.88"
        /*0030*/ 	.string	"Build cuda_13.0.r13.0/compiler.36424714_0"
        /*0030*/ 	.string	"-arch sm_100 -m 64 "



//--------------------- .note.nv.cuinfo           --------------------------
	.section	.note.nv.cuinfo,"",@"SHT_NOTE"
	.sectionflags	@"SHF_NOTE_NV_CUINFO"
        /*0018*/ 	.short	0x0002
        /*001a*/ 	.short	0x0064
        /*001c*/ 	.short	0x0082
	.zero		2


//--------------------- .nv.info                  --------------------------
	.section	.nv.info,"",@"SHT_CUDA_INFO"
	.align	4


	//----- nvinfo : EIATTR_REGCOUNT
	.align		4
        /*0000*/ 	.byte	0x04, 0x2f
        /*0002*/ 	.short	(.L_1 - .L_0)
	.align		4
.L_0:
        /*0004*/ 	.word	index@(_Z7reduce0PiS_)
        /*0008*/ 	.word	0x0000000d


	//----- nvinfo : EIATTR_FRAME_SIZE
	.align		4
.L_1:
        /*000c*/ 	.byte	0x04, 0x11
        /*000e*/ 	.short	(.L_3 - .L_2)
	.align		4
.L_2:
        /*0010*/ 	.word	index@(_Z7reduce0PiS_)
        /*0014*/ 	.word	0x00000000


	//----- nvinfo : EIATTR_MIN_STACK_SIZE
	.align		4
.L_3:
        /*0018*/ 	.byte	0x04, 0x12
        /*001a*/ 	.short	(.L_5 - .L_4)
	.align		4
.L_4:
        /*001c*/ 	.word	index@(_Z7reduce0PiS_)
        /*0020*/ 	.word	0x00000000
.L_5:


//--------------------- .nv.compat                --------------------------
	.section	.nv.compat,"",@"SHT_CUDA_COMPAT_INFO"
	.align	4
        /*0000*/ 	.byte	0x02, 0x09, 0x00, 0x00, 0x02, 0x02, 0x01, 0x00, 0x02, 0x05, 0x05, 0x00, 0x03, 0x07, 0x01, 0x01
        /*0010*/ 	.byte	0x02, 0x03, 0x00, 0x00, 0x02, 0x06, 0x01, 0x00, 0x04, 0x0b, 0x08, 0x00, 0x09, 0x00, 0x00, 0x00
        /*0020*/ 	.byte	0x00, 0x00, 0x00, 0x00


//--------------------- .nv.info._Z7reduce0PiS_   --------------------------
	.section	.nv.info._Z7reduce0PiS_,"",@"SHT_CUDA_INFO"
	.sectionflags	@""
	.align	4


	//----- nvinfo : EIATTR_CUDA_API_VERSION
	.align		4
        /*0000*/ 	.byte	0x04, 0x37
        /*0002*/ 	.short	(.L_7 - .L_6)
.L_6:
        /*0004*/ 	.word	0x00000082


	//----- nvinfo : EIATTR_KPARAM_INFO
	.align		4
.L_7:
        /*0008*/ 	.byte	0x04, 0x17
        /*000a*/ 	.short	(.L_9 - .L_8)
.L_8:
        /*000c*/ 	.word	0x00000000
        /*0010*/ 	.short	0x0001
        /*0012*/ 	.short	0x0008
        /*0014*/ 	.byte	0x00, 0xf5, 0x21, 0x00


	//----- nvinfo : EIATTR_KPARAM_INFO
	.align		4
.L_9:
        /*0018*/ 	.byte	0x04, 0x17
        /*001a*/ 	.short	(.L_11 - .L_10)
.L_10:
        /*001c*/ 	.word	0x00000000
        /*0020*/ 	.short	0x0000
        /*0022*/ 	.short	0x0000
        /*0024*/ 	.byte	0x00, 0xf5, 0x21, 0x00


	//----- nvinfo : EIATTR_SPARSE_MMA_MASK
	.align		4
.L_11:
        /*0028*/ 	.byte	0x03, 0x50
        /*002a*/ 	.short	0x0000


	//----- nvinfo : EIATTR_MAXREG_COUNT
	.align		4
        /*002c*/ 	.byte	0x03, 0x1b
        /*002e*/ 	.short	0x00ff


	//----- nvinfo : EIATTR_NUM_BARRIERS
	.align		4
        /*0030*/ 	.byte	0x02, 0x4c
        /*0032*/ 	.byte	0x01
	.zero		1


	//----- nvinfo : EIATTR_MERCURY_ISA_VERSION
	.align		4
        /*0034*/ 	.byte	0x03, 0x5f
        /*0036*/ 	.short	0x0101


	//----- nvinfo : EIATTR_VRC_CTA_INIT_COUNT
	.align		4
        /*0038*/ 	.byte	0x02, 0x4a
	.zero		1
	.zero		1


	//----- nvinfo : EIATTR_EXIT_INSTR_OFFSETS
	.align		4
        /*003c*/ 	.byte	0x04, 0x1c
        /*003e*/ 	.short	(.L_13 - .L_12)


	//   ....[0]....
.L_12:
        /*0040*/ 	.word	0x00000200


	//   ....[1]....
        /*0044*/ 	.word	0x000003a0


	//   ....[2]....
        /*0048*/ 	.word	0x000003f0


	//----- nvinfo : EIATTR_CBANK_PARAM_SIZE
	.align		4
.L_13:
        /*004c*/ 	.byte	0x03, 0x19
        /*004e*/ 	.short	0x0010


	//----- nvinfo : EIATTR_PARAM_CBANK
	.align		4
        /*0050*/ 	.byte	0x04, 0x0a
        /*0052*/ 	.short	(.L_15 - .L_14)
	.align		4
.L_14:
        /*0054*/ 	.word	index@(.nv.constant0._Z7reduce0PiS_)
        /*0058*/ 	.short	0x0380
        /*005a*/ 	.short	0x0010


	//----- nvinfo : EIATTR_SW_WAR
	.align		4
.L_15:
        /*005c*/ 	.byte	0x04, 0x36
        /*005e*/ 	.short	(.L_17 - .L_16)
.L_16:
        /*0060*/ 	.word	0x00000008
.L_17:


//--------------------- .nv.callgraph             --------------------------
	.section	.nv.callgraph,"",@"SHT_CUDA_CALLGRAPH"
	.align	4
	.sectionentsize	8
	.align		4
        /*0000*/ 	.word	0x00000000
	.align		4
        /*0004*/ 	.word	0xffffffff
	.align		4
        /*0008*/ 	.word	0x00000000
	.align		4
        /*000c*/ 	.word	0xfffffffe
	.align		4
        /*0010*/ 	.word	0x00000000
	.align		4
        /*0014*/ 	.word	0xfffffffd
	.align		4
        /*0018*/ 	.word	0x00000000
	.align		4
        /*001c*/ 	.word	0xfffffffc


//--------------------- .text._Z7reduce0PiS_      --------------------------
	.section	.text._Z7reduce0PiS_,"ax",@progbits
	.align	128
        .global         _Z7reduce0PiS_
        .type           _Z7reduce0PiS_,@function
        .size           _Z7reduce0PiS_,(.L_x_3 - _Z7reduce0PiS_)
        .other          _Z7reduce0PiS_,@"STO_CUDA_ENTRY STV_DEFAULT"
_Z7reduce0PiS_:
.text._Z7reduce0PiS_:
[----:B------:R-:W-:Y:S01]  /*0000*/  LDC R1, c[0x0][0x37c] ;  /* 0x0000df00ff017b82 */ /* 0x000fe20000000800 */
[----:B------:R-:W0:Y:S07]  /*0010*/  S2R R0, SR_CTAID.X ;  /* 0x0000000000007919 */ /* 0x000e2e0000002500 */
[----:B------:R-:W0:Y:S01]  /*0020*/  LDC R10, c[0x0][0x360] ;  /* 0x0000d800ff0a7b82 */ /* 0x000e220000000800 */
[----:B------:R-:W1:Y:S01]  /*0030*/  LDCU.64 UR6, c[0x0][0x358] ;  /* 0x00006b00ff0677ac */ /* 0x000e620008000a00 */
[----:B------:R-:W2:Y:S06]  /*0040*/  S2R R2, SR_TID.X ;  /* 0x0000000000027919 */ /* 0x000eac0000002100 */
[----:B------:R-:W3:Y:S01]  /*0050*/  LDC.64 R6, c[0x0][0x380] ;  /* 0x0000e000ff067b82 */ /* 0x000ee20000000a00 */
[----:B0-----:R-:W-:-:S04]  /*0060*/  IMAD R3, R0, R10, RZ ;  /* 0x0000000a00037224 */ /* 0x001fc800078e02ff */
[----:B--2---:R-:W-:-:S04]  /*0070*/  IMAD R3, R3, 0x2, R2 ;  /* 0x0000000203037824 */ /* 0x004fc800078e0202 */
[C---:B---3--:R-:W-:Y:S01]  /*0080*/  IMAD.WIDE.U32 R4, R3.reuse, 0x4, R6 ;  /* 0x0000000403047825 */ /* 0x048fe200078e0006 */
[----:B------:R-:W-:-:S05]  /*0090*/  IADD3 R9, PT, PT, R3, R10, RZ ;  /* 0x0000000a03097210 */ /* 0x000fca0007ffe0ff */
[----:B------:R-:W-:Y:S01]  /*00a0*/  IMAD.WIDE.U32 R6, R9, 0x4, R6 ;  /* 0x0000000409067825 */ /* 0x000fe200078e0006 */
[----:B-1----:R-:W2:Y:S05]  /*00b0*/  LDG.E R4, desc[UR6][R4.64] ;  /* 0x0000000604047981 */ /* 0x002eaa000c1e1900 */
[----:B------:R-:W2:Y:S01]  /*00c0*/  LDG.E R7, desc[UR6][R6.64] ;  /* 0x0000000606077981 */ /* 0x000ea2000c1e1900 */
[----:B------:R-:W0:Y:S01]  /*00d0*/  S2UR UR5, SR_CgaCtaId ;  /* 0x00000000000579c3 */ /* 0x000e220000008800 */
[----:B------:R-:W-:Y:S01]  /*00e0*/  UMOV UR4, 0x400 ;  /* 0x0000040000047882 */ /* 0x000fe20000000000 */
[----:B------:R-:W-:Y:S02]  /*00f0*/  ISETP.GE.U32.AND P0, PT, R10, 0x42, PT ;  /* 0x000000420a00780c */ /* 0x000fe40003f06070 */
[----:B------:R-:W-:Y:S01]  /*0100*/  ISETP.GT.U32.AND P1, PT, R2, 0x1f, PT ;  /* 0x0000001f0200780c */ /* 0x000fe20003f24070 */
[----:B0-----:R-:W-:-:S06]  /*0110*/  ULEA UR4, UR5, UR4, 0x18 ;  /* 0x0000000405047291 */ /* 0x001fcc000f8ec0ff */
[----:B------:R-:W-:Y:S01]  /*0120*/  LEA R8, R2, UR4, 0x2 ;  /* 0x0000000402087c11 */ /* 0x000fe2000f8e10ff */
[----:B--2---:R-:W-:-:S05]  /*0130*/  IMAD.IADD R3, R4, 0x1, R7 ;  /* 0x0000000104037824 */ /* 0x004fca00078e0207 */
[----:B------:R0:W-:Y:S01]  /*0140*/  STS [R8], R3 ;  /* 0x0000000308007388 */ /* 0x0001e20000000800 */
[----:B------:R-:W-:Y:S06]  /*0150*/  BAR.SYNC.DEFER_BLOCKING 0x0 ;  /* 0x0000000000007b1d */ /* 0x000fec0000010000 */
[----:B------:R-:W-:Y:S05]  /*0160*/  @!P0 BRA `(.L_x_0) ;  /* 0x0000000000248947 */ /* 0x000fea0003800000 */
[----:B0-----:R-:W-:-:S04]  /*0170*/  SHF.R.U32.HI R3, RZ, 0x1, R10 ;  /* 0x00000001ff037819 */ /* 0x001fc8000001160a */
[----:B------:R-:W-:Y:S02]  /*0180*/  ISETP.GE.U32.AND P0, PT, R2, R3, PT ;  /* 0x000000030200720c */ /* 0x000fe40003f06070 */
[----:B------:R-:W-:-:S11]  /*0190*/  LEA R3, R3, R8, 0x2 ;  /* 0x0000000803037211 */ /* 0x000fd600078e10ff */
.L_x_1:
[----:B------:R-:W-:Y:S04]  /*01a0*/  @!P0 LDS R0, [R3] ;  /* 0x0000000003008984 */ /* 0x000fe80000000800 */
[----:B0-----:R-:W0:Y:S02]  /*01b0*/  @!P0 LDS R5, [R8] ;  /* 0x0000000008058984 */ /* 0x001e240000000800 */
[----:B0-----:R-:W-:-:S05]  /*01c0*/  @!P0 IMAD.IADD R5, R0, 0x1, R5 ;  /* 0x0000000100058824 */ /* 0x001fca00078e0205 */
[----:B------:R0:W-:Y:S01]  /*01d0*/  @!P0 STS [R8], R5 ;  /* 0x0000000508008388 */ /* 0x0001e20000000800 */
[----:B------:R-:W-:Y:S06]  /*01e0*/  BAR.SYNC.DEFER_BLOCKING 0x0 ;  /* 0x0000000000007b1d */ /* 0x000fec0000010000 */
[----:B------:R-:W-:Y:S05]  /*01f0*/  BRA `(.L_x_1) ;  /* 0xfffffffc00e87947 */ /* 0x000fea000383ffff */
.L_x_0:
[----:B------:R-:W-:Y:S05]  /*0200*/  @P1 EXIT ;  /* 0x000000000000194d */ /* 0x000fea0003800000 */
[----:B0-----:R-:W-:Y:S01]  /*0210*/  LDS R3, [R8+0x80] ;  /* 0x0000800008037984 */ /* 0x001fe20000000800 */
[----:B------:R-:W-:-:S03]  /*0220*/  ISETP.NE.AND P0, PT, R2, RZ, PT ;  /* 0x000000ff0200720c */ /* 0x000fc60003f05270 */
[----:B------:R-:W0:Y:S02]  /*0230*/  LDS R4, [R8] ;  /* 0x0000000008047984 */ /* 0x000e240000000800 */
[----:B0-----:R-:W-:-:S05]  /*0240*/  IADD3 R3, PT, PT, R3, R4, RZ ;  /* 0x0000000403037210 */ /* 0x001fca0007ffe0ff */
[----:B------:R-:W-:Y:S04]  /*0250*/  STS [R8], R3 ;  /* 0x0000000308007388 */ /* 0x000fe80000000800 */
[----:B------:R-:W-:Y:S04]  /*0260*/  LDS R4, [R8+0x40] ;  /* 0x0000400008047984 */ /* 0x000fe80000000800 */
[----:B------:R-:W0:Y:S02]  /*0270*/  LDS R5, [R8] ;  /* 0x0000000008057984 */ /* 0x000e240000000800 */
[----:B0-----:R-:W-:-:S05]  /*0280*/  IMAD.IADD R5, R4, 0x1, R5 ;  /* 0x0000000104057824 */ /* 0x001fca00078e0205 */
[----:B------:R-:W-:Y:S04]  /*0290*/  STS [R8], R5 ;  /* 0x0000000508007388 */ /* 0x000fe80000000800 */
[----:B------:R-:W-:Y:S04]  /*02a0*/  LDS R4, [R8+0x20] ;  /* 0x0000200008047984 */ /* 0x000fe80000000800 */
        /* <DEDUP_REMOVED lines=14> */
[----:B------:R0:W-:Y:S01]  /*0390*/  STS [R8], R5 ;  /* 0x0000000508007388 */ /* 0x0001e20000000800 */
[----:B------:R-:W-:Y:S05]  /*03a0*/  @P0 EXIT ;  /* 0x000000000000094d */ /* 0x000fea0003800000 */
[----:B0-----:R-:W0:Y:S01]  /*03b0*/  LDS R5, [UR4] ;  /* 0x00000004ff057984 */ /* 0x001e220008000800 */
[----:B------:R-:W1:Y:S02]  /*03c0*/  LDC.64 R2, c[0x0][0x388] ;  /* 0x0000e200ff027b82 */ /* 0x000e640000000a00 */
[----:B-1----:R-:W-:-:S05]  /*03d0*/  IMAD.WIDE.U32 R2, R0, 0x4, R2 ;  /* 0x0000000400027825 */ /* 0x002fca00078e0002 */
[----:B0-----:R-:W-:Y:S01]  /*03e0*/  STG.E desc[UR6][R2.64], R5 ;  /* 0x0000000502007986 */ /* 0x001fe2000c101906 */
[----:B------:R-:W-:Y:S05]  /*03f0*/  EXIT ;  /* 0x000000000000794d */ /* 0x000fea0003800000 */
.L_x_2:
[----:B------:R-:W-:-:S00]  /*0400*/  BRA `(.L_x_2) ;  /* 0xfffffffc00fc7947 */ /* 0x000fc0000383ffff */
[----:B------:R-:W-:-:S00]  /*0410*/  NOP ;  /* 0x0000000000007918 */ /* 0x000fc00000000000 */
        /* <DEDUP_REMOVED lines=14> */
.L_x_3:


//--------------------- .nv.shared._Z7reduce0PiS_ --------------------------
	.section	.nv.shared._Z7reduce0PiS_,"aw",@nobits
	.sectionflags	@""
	.align	16
	.zero		1024


//--------------------- .nv.shared.reserved.0     --------------------------
	.section	.nv.shared.reserved.0,"aw",@nobits
	.weak		__nv_reservedSMEM_offset_0_alias
	.size		__nv_reservedSMEM_offset_0_alias, 0, 64
	.other		__nv_reservedSMEM_offset_0_alias,@"STO_CUDA_RESERVED_SHARED STV_DEFAULT"
__nv_reservedSMEM_offset_0_alias:
	.zero		0
	.zero		64


//--------------------- .nv.constant0._Z7reduce0PiS_ --------------------------
	.section	.nv.constant0._Z7reduce0PiS_,"a",@progbits
	.sectionflags	@""
	.align	4
.nv.constant0._Z7reduce0PiS_:
	.zero		912


//--------------------- SYMBOLS --------------------------

	.type		.nv.reservedSmem.offset0,@object
	.size		.nv.reservedSmem.offset0,0x4
	.type		.nv.reservedSmem.cap,@object
	.size		.nv.reservedSmem.cap,0x4
